//
// Generated by NVIDIA NVVM Compiler
//
// Compiler Build ID: CL-36424714
// Cuda compilation tools, release 13.0, V13.0.88
// Based on NVVM 20.0.0
//

.version 9.0
.target sm_100
.address_size 64

	// .globl	_Z13matmul_kernelPKfS0_Pfiii

.visible .entry _Z13matmul_kernelPKfS0_Pfiii(
	.param .u64 .ptr .align 1 _Z13matmul_kernelPKfS0_Pfiii_param_0,
	.param .u64 .ptr .align 1 _Z13matmul_kernelPKfS0_Pfiii_param_1,
	.param .u64 .ptr .align 1 _Z13matmul_kernelPKfS0_Pfiii_param_2,
	.param .u32 _Z13matmul_kernelPKfS0_Pfiii_param_3,
	.param .u32 _Z13matmul_kernelPKfS0_Pfiii_param_4,
	.param .u32 _Z13matmul_kernelPKfS0_Pfiii_param_5
)
{
	.reg .pred 	%p<13>;
	.reg .b32 	%r<41>;
	.reg .b32 	%f<68>;
	.reg .b64 	%rd<53>;

	ld.param.u64 	%rd7, [_Z13matmul_kernelPKfS0_Pfiii_param_0];
	ld.param.u64 	%rd8, [_Z13matmul_kernelPKfS0_Pfiii_param_1];
	ld.param.u64 	%rd6, [_Z13matmul_kernelPKfS0_Pfiii_param_2];
	ld.param.u32 	%r20, [_Z13matmul_kernelPKfS0_Pfiii_param_3];
	ld.param.u32 	%r18, [_Z13matmul_kernelPKfS0_Pfiii_param_4];
	ld.param.u32 	%r19, [_Z13matmul_kernelPKfS0_Pfiii_param_5];
	cvta.to.global.u64 	%rd1, %rd8;
	cvta.to.global.u64 	%rd2, %rd7;
	mov.u32 	%r21, %tid.y;
	mov.u32 	%r22, %ctaid.y;
	mov.u32 	%r23, %ntid.y;
	mad.lo.s32 	%r1, %r22, %r23, %r21;
	mov.u32 	%r24, %tid.x;
	mov.u32 	%r25, %ctaid.x;
	mov.u32 	%r26, %ntid.x;
	mad.lo.s32 	%r2, %r25, %r26, %r24;
	setp.ge.s32 	%p1, %r1, %r20;
	setp.ge.s32 	%p2, %r2, %r18;
	or.pred  	%p3, %p1, %p2;
	@%p3 bra 	$L__BB0_14;
	setp.lt.s32 	%p4, %r19, 1;
	mov.f32 	%f67, 0f00000000;
	@%p4 bra 	$L__BB0_13;
	mul.lo.s32 	%r3, %r19, %r1;
	and.b32  	%r4, %r19, 7;
	setp.lt.u32 	%p5, %r19, 8;
	mov.f32 	%f67, 0f00000000;
	mov.b32 	%r39, 0;
	@%p5 bra 	$L__BB0_5;
	and.b32  	%r39, %r19, 2147483640;
	neg.s32 	%r37, %r39;
	shl.b32 	%r7, %r18, 3;
	mul.wide.u32 	%rd9, %r3, 4;
	add.s64 	%rd10, %rd9, %rd2;
	add.s64 	%rd52, %rd10, 16;
	mov.f32 	%f67, 0f00000000;
	mul.wide.s32 	%rd13, %r18, 4;
	mov.u32 	%r36, %r2;
$L__BB0_4:
	.pragma "nounroll";
	ld.global.f32 	%f17, [%rd52+-16];
	mul.wide.s32 	%rd11, %r36, 4;
	add.s64 	%rd12, %rd1, %rd11;
	ld.global.f32 	%f18, [%rd12];
	fma.rn.f32 	%f19, %f17, %f18, %f67;
	ld.global.f32 	%f20, [%rd52+-12];
	add.s64 	%rd14, %rd12, %rd13;
	ld.global.f32 	%f21, [%rd14];
	fma.rn.f32 	%f22, %f20, %f21, %f19;
	ld.global.f32 	%f23, [%rd52+-8];
	add.s64 	%rd15, %rd14, %rd13;
	ld.global.f32 	%f24, [%rd15];
	fma.rn.f32 	%f25, %f23, %f24, %f22;
	ld.global.f32 	%f26, [%rd52+-4];
	add.s64 	%rd16, %rd15, %rd13;
	ld.global.f32 	%f27, [%rd16];
	fma.rn.f32 	%f28, %f26, %f27, %f25;
	ld.global.f32 	%f29, [%rd52];
	add.s64 	%rd17, %rd16, %rd13;
	ld.global.f32 	%f30, [%rd17];
	fma.rn.f32 	%f31, %f29, %f30, %f28;
	ld.global.f32 	%f32, [%rd52+4];
	add.s64 	%rd18, %rd17, %rd13;
	ld.global.f32 	%f33, [%rd18];
	fma.rn.f32 	%f34, %f32, %f33, %f31;
	ld.global.f32 	%f35, [%rd52+8];
	add.s64 	%rd19, %rd18, %rd13;
	ld.global.f32 	%f36, [%rd19];
	fma.rn.f32 	%f37, %f35, %f36, %f34;
	ld.global.f32 	%f38, [%rd52+12];
	add.s64 	%rd20, %rd19, %rd13;
	ld.global.f32 	%f39, [%rd20];
	fma.rn.f32 	%f67, %f38, %f39, %f37;
	add.s32 	%r37, %r37, 8;
	add.s32 	%r36, %r36, %r7;
	add.s64 	%rd52, %rd52, 32;
	setp.ne.s32 	%p6, %r37, 0;
	@%p6 bra 	$L__BB0_4;
$L__BB0_5:
	setp.eq.s32 	%p7, %r4, 0;
	@%p7 bra 	$L__BB0_13;
	and.b32  	%r13, %r19, 3;
	setp.lt.u32 	%p8, %r4, 4;
	@%p8 bra 	$L__BB0_8;
	add.s32 	%r28, %r39, %r3;
	mul.wide.u32 	%rd21, %r28, 4;
	add.s64 	%rd22, %rd2, %rd21;
	ld.global.f32 	%f41, [%rd22];
	mad.lo.s32 	%r29, %r39, %r18, %r2;
	mul.wide.s32 	%rd23, %r29, 4;
	add.s64 	%rd24, %rd1, %rd23;
	ld.global.f32 	%f42, [%rd24];
	fma.rn.f32 	%f43, %f41, %f42, %f67;
	cvt.u64.u32 	%rd25, %r3;
	cvt.u64.u32 	%rd26, %r39;
	add.s64 	%rd27, %rd26, %rd25;
	shl.b64 	%rd28, %rd27, 2;
	add.s64 	%rd29, %rd2, %rd28;
	ld.global.f32 	%f44, [%rd29+4];
	mul.wide.s32 	%rd30, %r18, 4;
	add.s64 	%rd31, %rd24, %rd30;
	ld.global.f32 	%f45, [%rd31];
	fma.rn.f32 	%f46, %f44, %f45, %f43;
	ld.global.f32 	%f47, [%rd29+8];
	add.s64 	%rd32, %rd31, %rd30;
	ld.global.f32 	%f48, [%rd32];
	fma.rn.f32 	%f49, %f47, %f48, %f46;
	ld.global.f32 	%f50, [%rd29+12];
	add.s64 	%rd33, %rd32, %rd30;
	ld.global.f32 	%f51, [%rd33];
	fma.rn.f32 	%f67, %f50, %f51, %f49;
	add.s32 	%r39, %r39, 4;
$L__BB0_8:
	setp.eq.s32 	%p9, %r13, 0;
	@%p9 bra 	$L__BB0_13;
	setp.eq.s32 	%p10, %r13, 1;
	@%p10 bra 	$L__BB0_11;
	add.s32 	%r30, %r39, %r3;
	mul.wide.u32 	%rd34, %r30, 4;
	add.s64 	%rd35, %rd2, %rd34;
	ld.global.f32 	%f53, [%rd35];
	mad.lo.s32 	%r31, %r39, %r18, %r2;
	mul.wide.s32 	%rd36, %r31, 4;
	add.s64 	%rd37, %rd1, %rd36;
	ld.global.f32 	%f54, [%rd37];
	fma.rn.f32 	%f55, %f53, %f54, %f67;
	cvt.u64.u32 	%rd38, %r3;
	cvt.u64.u32 	%rd39, %r39;
	add.s64 	%rd40, %rd39, %rd38;
	shl.b64 	%rd41, %rd40, 2;
	add.s64 	%rd42, %rd2, %rd41;
	ld.global.f32 	%f56, [%rd42+4];
	mul.wide.s32 	%rd43, %r18, 4;
	add.s64 	%rd44, %rd37, %rd43;
	ld.global.f32 	%f57, [%rd44];
	fma.rn.f32 	%f67, %f56, %f57, %f55;
	add.s32 	%r39, %r39, 2;
$L__BB0_11:
	and.b32  	%r32, %r19, 1;
	setp.eq.b32 	%p11, %r32, 1;
	not.pred 	%p12, %p11;
	@%p12 bra 	$L__BB0_13;
	add.s32 	%r33, %r39, %r3;
	mul.wide.u32 	%rd45, %r33, 4;
	add.s64 	%rd46, %rd2, %rd45;
	ld.global.f32 	%f58, [%rd46];
	mad.lo.s32 	%r34, %r39, %r18, %r2;
	mul.wide.s32 	%rd47, %r34, 4;
	add.s64 	%rd48, %rd1, %rd47;
	ld.global.f32 	%f59, [%rd48];
	fma.rn.f32 	%f67, %f58, %f59, %f67;
$L__BB0_13:
	mad.lo.s32 	%r35, %r18, %r1, %r2;
	cvta.to.global.u64 	%rd49, %rd6;
	mul.wide.s32 	%rd50, %r35, 4;
	add.s64 	%rd51, %rd49, %rd50;
	st.global.f32 	[%rd51], %f67;
$L__BB0_14:
	ret;

}


// ===== COMPILED SASS (sm_100) =====

	.target	sm_100

	.elftype	@"ET_EXEC"


//--------------------- .note.nv.tkinfo           --------------------------
	.section	.note.nv.tkinfo,"",@"SHT_NOTE"
	.sectionflags	@"SHF_NOTE_NV_TKINFO"
	.tkinfo
        /*0018*/ 	.word	0x00000002
        /*0030*/ 	.string	""
        /*0030*/ 	.string	"ptxas"
        /*0030*/ 	.string	"Cuda compilation tools, release 13.0, V13.0.88"
        /*0030*/ 	.string	"Build cuda_13.0.r13.0/compiler.36424714_0"
        /*0030*/ 	.string	"-arch sm_100 -m 64 "



//--------------------- .note.nv.cuinfo           --------------------------
	.section	.note.nv.cuinfo,"",@"SHT_NOTE"
	.sectionflags	@"SHF_NOTE_NV_CUINFO"
        /*0018*/ 	.short	0x0002
        /*001a*/ 	.short	0x0064
        /*001c*/ 	.short	0x0082
	.zero		2


//--------------------- .nv.info                  --------------------------
	.section	.nv.info,"",@"SHT_CUDA_INFO"
	.align	4


	//----- nvinfo : EIATTR_REGCOUNT
	.align		4
        /*0000*/ 	.byte	0x04, 0x2f
        /*0002*/ 	.short	(.L_1 - .L_0)
	.align		4
.L_0:
        /*0004*/ 	.word	index@(_Z13matmul_kernelPKfS0_Pfiii)
        /*0008*/ 	.word	0x00000020


	//----- nvinfo : EIATTR_FRAME_SIZE
	.align		4
.L_1:
        /*000c*/ 	.byte	0x04, 0x11
        /*000e*/ 	.short	(.L_3 - .L_2)
	.align		4
.L_2:
        /*0010*/ 	.word	index@(_Z13matmul_kernelPKfS0_Pfiii)
        /*0014*/ 	.word	0x00000000


	//----- nvinfo : EIATTR_MIN_STACK_SIZE
	.align		4
.L_3:
        /*0018*/ 	.byte	0x04, 0x12
        /*001a*/ 	.short	(.L_5 - .L_4)
	.align		4
.L_4:
        /*001c*/ 	.word	index@(_Z13matmul_kernelPKfS0_Pfiii)
        /*0020*/ 	.word	0x00000000
.L_5:


//--------------------- .nv.compat                --------------------------
	.section	.nv.compat,"",@"SHT_CUDA_COMPAT_INFO"
	.align	4
        /*0000*/ 	.byte	0x02, 0x09, 0x00, 0x00, 0x02, 0x02, 0x01, 0x00, 0x02, 0x05, 0x05, 0x00, 0x03, 0x07, 0x01, 0x01
        /*0010*/ 	.byte	0x02, 0x03, 0x00, 0x00, 0x02, 0x06, 0x01, 0x00, 0x04, 0x0b, 0x08, 0x00, 0x09, 0x00, 0x00, 0x00
        /*0020*/ 	.byte	0x00, 0x00, 0x00, 0x00


//--------------------- .nv.info._Z13matmul_kernelPKfS0_Pfiii --------------------------
	.section	.nv.info._Z13matmul_kernelPKfS0_Pfiii,"",@"SHT_CUDA_INFO"
	.sectionflags	@""
	.align	4


	//----- nvinfo : EIATTR_CUDA_API_VERSION
	.align		4
        /*0000*/ 	.byte	0x04, 0x37
        /*0002*/ 	.short	(.L_7 - .L_6)
.L_6:
        /*0004*/ 	.word	0x00000082


	//----- nvinfo : EIATTR_KPARAM_INFO
	.align		4
.L_7:
        /*0008*/ 	.byte	0x04, 0x17
        /*000a*/ 	.short	(.L_9 - .L_8)
.L_8:
        /*000c*/ 	.word	0x00000000
        /*0010*/ 	.short	0x0005
        /*0012*/ 	.short	0x0020
        /*0014*/ 	.byte	0x00, 0xf0, 0x11, 0x00


	//----- nvinfo : EIATTR_KPARAM_INFO
	.align		4
.L_9:
        /*0018*/ 	.byte	0x04, 0x17
        /*001a*/ 	.short	(.L_11 - .L_10)
.L_10:
        /*001c*/ 	.word	0x00000000
        /*0020*/ 	.short	0x0004
        /*0022*/ 	.short	0x001c
        /*0024*/ 	.byte	0x00, 0xf0, 0x11, 0x00


	//----- nvinfo : EIATTR_KPARAM_INFO
	.align		4
.L_11:
        /*0028*/ 	.byte	0x04, 0x17
        /*002a*/ 	.short	(.L_13 - .L_12)
.L_12:
        /*002c*/ 	.word	0x00000000
        /*0030*/ 	.short	0x0003
        /*0032*/ 	.short	0x0018
        /*0034*/ 	.byte	0x00, 0xf0, 0x11, 0x00


	//----- nvinfo : EIATTR_KPARAM_INFO
	.align		4
.L_13:
        /*0038*/ 	.byte	0x04, 0x17
        /*003a*/ 	.short	(.L_15 - .L_14)
.L_14:
        /*003c*/ 	.word	0x00000000
        /*0040*/ 	.short	0x0002
        /*0042*/ 	.short	0x0010
        /*0044*/ 	.byte	0x00, 0xf5, 0x21, 0x00


	//----- nvinfo : EIATTR_KPARAM_INFO
	.align		4
.L_15:
        /*0048*/ 	.byte	0x04, 0x17
        /*004a*/ 	.short	(.L_17 - .L_16)
.L_16:
        /*004c*/ 	.word	0x00000000
        /*0050*/ 	.short	0x0001
        /*0052*/ 	.short	0x0008
        /*0054*/ 	.byte	0x00, 0xf5, 0x21, 0x00


	//----- nvinfo : EIATTR_KPARAM_INFO
	.align		4
.L_17:
        /*0058*/ 	.byte	0x04, 0x17
        /*005a*/ 	.short	(.L_19 - .L_18)
.L_18:
        /*005c*/ 	.word	0x00000000
        /*0060*/ 	.short	0x0000
        /*0062*/ 	.short	0x0000
        /*0064*/ 	.byte	0x00, 0xf5, 0x21, 0x00


	//----- nvinfo : EIATTR_SPARSE_MMA_MASK
	.align		4
.L_19:
        /*0068*/ 	.byte	0x03, 0x50
        /*006a*/ 	.short	0x0000


	//----- nvinfo : EIATTR_MAXREG_COUNT
	.align		4
        /*006c*/ 	.byte	0x03, 0x1b
        /*006e*/ 	.short	0x00ff


	//----- nvinfo : EIATTR_MERCURY_ISA_VERSION
	.align		4
        /*0070*/ 	.byte	0x03, 0x5f
        /*0072*/ 	.short	0x0101


	//----- nvinfo : EIATTR_VRC_CTA_INIT_COUNT
	.align		4
        /*0074*/ 	.byte	0x02, 0x4a
	.zero		1
	.zero		1


	//----- nvinfo : EIATTR_EXIT_INSTR_OFFSETS
	.align		4
        /*0078*/ 	.byte	0x04, 0x1c
        /*007a*/ 	.short	(.L_21 - .L_20)


	//   ....[0]....
.L_20:
        /*007c*/ 	.word	0x000000c0


	//   ....[1]....
        /*0080*/ 	.word	0x000008e0


	//----- nvinfo : EIATTR_CBANK_PARAM_SIZE
	.align		4
.L_21:
        /*0084*/ 	.byte	0x03, 0x19
        /*0086*/ 	.short	0x0024


	//----- nvinfo : EIATTR_PARAM_CBANK
	.align		4
        /*0088*/ 	.byte	0x04, 0x0a
        /*008a*/ 	.short	(.L_23 - .L_22)
	.align		4
.L_22:
        /*008c*/ 	.word	index@(.nv.constant0._Z13matmul_kernelPKfS0_Pfiii)
        /*0090*/ 	.short	0x0380
        /*0092*/ 	.short	0x0024


	//----- nvinfo : EIATTR_SW_WAR
	.align		4
.L_23:
        /*0094*/ 	.byte	0x04, 0x36
        /*0096*/ 	.short	(.L_25 - .L_24)
.L_24:
        /*0098*/ 	.word	0x00000008
.L_25:


//--------------------- .nv.callgraph             --------------------------
	.section	.nv.callgraph,"",@"SHT_CUDA_CALLGRAPH"
	.align	4
	.sectionentsize	8
	.align		4
        /*0000*/ 	.word	0x00000000
	.align		4
        /*0004*/ 	.word	0xffffffff
	.align		4
        /*0008*/ 	.word	0x00000000
	.align		4
        /*000c*/ 	.word	0xfffffffe
	.align		4
        /*0010*/ 	.word	0x00000000
	.align		4
        /*0014*/ 	.word	0xfffffffd
	.align		4
        /*0018*/ 	.word	0x00000000
	.align		4
        /*001c*/ 	.word	0xfffffffc


//--------------------- .text._Z13matmul_kernelPKfS0_Pfiii --------------------------
	.section	.text._Z13matmul_kernelPKfS0_Pfiii,"ax",@progbits
	.align	128
        .global         _Z13matmul_kernelPKfS0_Pfiii
        .type           _Z13matmul_kernelPKfS0_Pfiii,@function
        .size           _Z13matmul_kernelPKfS0_Pfiii,(.L_x_5 - _Z13matmul_kernelPKfS0_Pfiii)
        .other          _Z13matmul_kernelPKfS0_Pfiii,@"STO_CUDA_ENTRY STV_DEFAULT"
_Z13matmul_kernelPKfS0_Pfiii:
.text._Z13matmul_kernelPKfS0_Pfiii:
[----:B------:R-:W-:Y:S01]  /*0000*/  LDC R1, c[0x0][0x37c] ;  /* 0x0000df00ff017b82 */ /* 0x000fe20000000800 */
[----:B------:R-:W0:Y:S07]  /*0010*/  S2R R0, SR_TID.X ;  /* 0x0000000000007919 */ /* 0x000e2e0000002100 */
[----:B------:R-:W1:Y:S01]  /*0020*/  LDC R4, c[0x0][0x364] ;  /* 0x0000d900ff047b82 */ /* 0x000e620000000800 */
[----:B------:R-:W1:Y:S07]  /*0030*/  S2R R19, SR_TID.Y ;  /* 0x0000000000137919 */ /* 0x000e6e0000002200 */
[----:B------:R-:W0:Y:S08]  /*0040*/  S2UR UR5, SR_CTAID.X ;  /* 0x00000000000579c3 */ /* 0x000e300000002500 */
[----:B------:R-:W0:Y:S08]  /*0050*/  LDC R5, c[0x0][0x360] ;  /* 0x0000d800ff057b82 */ /* 0x000e300000000800 */
[----:B------:R-:W1:Y:S08]  /*0060*/  S2UR UR4, SR_CTAID.Y ;  /* 0x00000000000479c3 */ /* 0x000e700000002600 */
[----:B------:R-:W2:Y:S01]  /*0070*/  LDC.64 R2, c[0x0][0x398] ;  /* 0x0000e600ff027b82 */ /* 0x000ea20000000a00 */
[----:B0-----:R-:W-:-:S02]  /*0080*/  IMAD R0, R5, UR5, R0 ;  /* 0x0000000505007c24 */ /* 0x001fc4000f8e0200 */
[----:B-1----:R-:W-:-:S03]  /*0090*/  IMAD R19, R4, UR4, R19 ;  /* 0x0000000404137c24 */ /* 0x002fc6000f8e0213 */
[----:B--2---:R-:W-:-:S04]  /*00a0*/  ISETP.GE.AND P0, PT, R0, R3, PT ;  /* 0x000000030000720c */ /* 0x004fc80003f06270 */
[----:B------:R-:W-:-:S13]  /*00b0*/  ISETP.GE.OR P0, PT, R19, R2, P0 ;  /* 0x000000021300720c */ /* 0x000fda0000706670 */
[----:B------:R-:W-:Y:S05]  /*00c0*/  @P0 EXIT ;  /* 0x000000000000094d */ /* 0x000fea0003800000 */
[----:B------:R-:W0:Y:S01]  /*00d0*/  LDC R2, c[0x0][0x3a0] ;  /* 0x0000e800ff027b82 */ /* 0x000e220000000800 */
[----:B------:R-:W1:Y:S01]  /*00e0*/  LDCU.64 UR4, c[0x0][0x358] ;  /* 0x00006b00ff0477ac */ /* 0x000e620008000a00 */
[----:B------:R-:W-:Y:S01]  /*00f0*/  HFMA2 R24, -RZ, RZ, 0, 0 ;  /* 0x00000000ff187431 */ /* 0x000fe200000001ff */
[----:B0-----:R-:W-:-:S13]  /*0100*/  ISETP.GE.AND P0, PT, R2, 0x1, PT ;  /* 0x000000010200780c */ /* 0x001fda0003f06270 */
[----:B-1----:R-:W-:Y:S05]  /*0110*/  @!P0 BRA `(.L_x_0) ;  /* 0x0000000400e08947 */ /* 0x002fea0003800000 */
[C---:B------:R-:W-:Y:S01]  /*0120*/  ISETP.GE.U32.AND P1, PT, R2.reuse, 0x8, PT ;  /* 0x000000080200780c */ /* 0x040fe20003f26070 */
[----:B------:R-:W-:Y:S01]  /*0130*/  IMAD R20, R19, R2, RZ ;  /* 0x0000000213147224 */ /* 0x000fe200078e02ff */
[----:B------:R-:W-:Y:S02]  /*0140*/  LOP3.LUT R27, R2, 0x7, RZ, 0xc0, !PT ;  /* 0x00000007021b7812 */ /* 0x000fe400078ec0ff */
[----:B------:R-:W-:Y:S02]  /*0150*/  MOV R24, RZ ;  /* 0x000000ff00187202 */ /* 0x000fe40000000f00 */
[----:B------:R-:W-:Y:S02]  /*0160*/  ISETP.NE.AND P0, PT, R27, RZ, PT ;  /* 0x000000ff1b00720c */ /* 0x000fe40003f05270 */
[----:B------:R-:W-:-:S05]  /*0170*/  MOV R21, RZ ;  /* 0x000000ff00157202 */ /* 0x000fca0000000f00 */
[----:B------:R-:W-:Y:S06]  /*0180*/  @!P1 BRA `(.L_x_1) ;  /* 0x0000000000c49947 */ /* 0x000fec0003800000 */
[----:B------:R-:W0:Y:S01]  /*0190*/  LDC.64 R4, c[0x0][0x380] ;  /* 0x0000e000ff047b82 */ /* 0x000e220000000a00 */
[----:B------:R-:W-:Y:S02]  /*01a0*/  LOP3.LUT R21, R2, 0x7ffffff8, RZ, 0xc0, !PT ;  /* 0x7ffffff802157812 */ /* 0x000fe400078ec0ff */
[----:B------:R-:W-:Y:S02]  /*01b0*/  MOV R24, RZ ;  /* 0x000000ff00187202 */ /* 0x000fe40000000f00 */
[----:B------:R-:W-:Y:S02]  /*01c0*/  MOV R18, R0 ;  /* 0x0000000000127202 */ /* 0x000fe40000000f00 */
[----:B------:R-:W-:Y:S01]  /*01d0*/  IADD3 R22, PT, PT, -R21, RZ, RZ ;  /* 0x000000ff15167210 */ /* 0x000fe20007ffe1ff */
[----:B0-----:R-:W-:-:S03]  /*01e0*/  IMAD.WIDE.U32 R4, R20, 0x4, R4 ;  /* 0x0000000414047825 */ /* 0x001fc600078e0004 */
[----:B------:R-:W-:-:S04]  /*01f0*/  IADD3 R6, P1, PT, R4, 0x10, RZ ;  /* 0x0000001004067810 */ /* 0x000fc80007f3e0ff */
[----:B------:R-:W-:-:S09]  /*0200*/  IADD3.X R7, PT, PT, RZ, R5, RZ, P1, !PT ;  /* 0x00000005ff077210 */ /* 0x000fd20000ffe4ff */
.L_x_2:
[----:B------:R-:W0:Y:S01]  /*0210*/  LDC.64 R16, c[0x0][0x388] ;  /* 0x0000e200ff107b82 */ /* 0x000e220000000a00 */
[----:B------:R-:W-:Y:S02]  /*0220*/  MOV R4, R6 ;  /* 0x0000000600047202 */ /* 0x000fe40000000f00 */
[----:B------:R-:W-:-:S05]  /*0230*/  MOV R5, R7 ;  /* 0x0000000700057202 */ /* 0x000fca0000000f00 */
[----:B------:R-:W2:Y:S04]  /*0240*/  LDG.E R25, desc[UR4][R4.64+-0x10] ;  /* 0xfffff00404197981 */ /* 0x000ea8000c1e1900 */
[----:B------:R-:W3:Y:S04]  /*0250*/  LDG.E R23, desc[UR4][R4.64+-0xc] ;  /* 0xfffff40404177981 */ /* 0x000ee8000c1e1900 */
[----:B------:R-:W4:Y:S04]  /*0260*/  LDG.E R29, desc[UR4][R4.64+-0x8] ;  /* 0xfffff804041d7981 */ /* 0x000f28000c1e1900 */
[----:B------:R-:W5:Y:S01]  /*0270*/  LDG.E R28, desc[UR4][R4.64+-0x4] ;  /* 0xfffffc04041c7981 */ /* 0x000f62000c1e1900 */
[----:B0-----:R-:W-:-:S05]  /*0280*/  IMAD.WIDE R16, R18, 0x4, R16 ;  /* 0x0000000412107825 */ /* 0x001fca00078e0210 */
[----:B------:R0:W2:Y:S01]  /*0290*/  LDG.E R26, desc[UR4][R16.64] ;  /* 0x00000004101a7981 */ /* 0x0000a2000c1e1900 */
[----:B------:R-:W-:-:S04]  /*02a0*/  IMAD.WIDE R14, R3, 0x4, R16 ;  /* 0x00000004030e7825 */ /* 0x000fc800078e0210 */
[C---:B------:R-:W-:Y:S02]  /*02b0*/  IMAD.WIDE R6, R3.reuse, 0x4, R14 ;  /* 0x0000000403067825 */ /* 0x040fe400078e020e */
[----:B------:R-:W3:Y:S02]  /*02c0*/  LDG.E R14, desc[UR4][R14.64] ;  /* 0x000000040e0e7981 */ /* 0x000ee4000c1e1900 */
[C---:B------:R-:W-:Y:S02]  /*02d0*/  IMAD.WIDE R10, R3.reuse, 0x4, R6 ;  /* 0x00000004030a7825 */ /* 0x040fe400078e0206 */
[----:B------:R-:W4:Y:S02]  /*02e0*/  LDG.E R6, desc[UR4][R6.64] ;  /* 0x0000000406067981 */ /* 0x000f24000c1e1900 */
[C---:B------:R-:W-:Y:S02]  /*02f0*/  IMAD.WIDE R8, R3.reuse, 0x4, R10 ;  /* 0x0000000403087825 */ /* 0x040fe400078e020a */
[----:B------:R-:W5:Y:S02]  /*0300*/  LDG.E R10, desc[UR4][R10.64] ;  /* 0x000000040a0a7981 */ /* 0x000f64000c1e1900 */
[----:B------:R-:W-:-:S02]  /*0310*/  IMAD.WIDE R12, R3, 0x4, R8 ;  /* 0x00000004030c7825 */ /* 0x000fc400078e0208 */
[----:B------:R-:W5:Y:S04]  /*0320*/  LDG.E R7, desc[UR4][R4.64] ;  /* 0x0000000404077981 */ /* 0x000f68000c1e1900 */
[----:B------:R-:W5:Y:S01]  /*0330*/  LDG.E R8, desc[UR4][R8.64] ;  /* 0x0000000408087981 */ /* 0x000f62000c1e1900 */
[----:B0-----:R-:W-:-:S03]  /*0340*/  IMAD.WIDE R16, R3, 0x4, R12 ;  /* 0x0000000403107825 */ /* 0x001fc600078e020c */
[----:B------:R-:W5:Y:S04]  /*0350*/  LDG.E R12, desc[UR4][R12.64] ;  /* 0x000000040c0c7981 */ /* 0x000f68000c1e1900 */
[----:B------:R-:W5:Y:S04]  /*0360*/  LDG.E R15, desc[UR4][R16.64] ;  /* 0x00000004100f7981 */ /* 0x000f68000c1e1900 */
[----:B------:R-:W5:Y:S04]  /*0370*/  LDG.E R9, desc[UR4][R4.64+0x4] ;  /* 0x0000040404097981 */ /* 0x000f68000c1e1900 */
[----:B------:R-:W5:Y:S01]  /*0380*/  LDG.E R11, desc[UR4][R4.64+0xc] ;  /* 0x00000c04040b7981 */ /* 0x000f62000c1e1900 */
[----:B--2---:R-:W-:Y:S01]  /*0390*/  FFMA R26, R25, R26, R24 ;  /* 0x0000001a191a7223 */ /* 0x004fe20000000018 */
[----:B------:R-:W-:-:S02]  /*03a0*/  IMAD.WIDE R24, R3, 0x4, R16 ;  /* 0x0000000403187825 */ /* 0x000fc400078e0210 */
[----:B------:R-:W2:Y:S04]  /*03b0*/  LDG.E R16, desc[UR4][R4.64+0x8] ;  /* 0x0000080404107981 */ /* 0x000ea8000c1e1900 */
[----:B------:R-:W2:Y:S01]  /*03c0*/  LDG.E R24, desc[UR4][R24.64] ;  /* 0x0000000418187981 */ /* 0x000ea2000c1e1900 */
[----:B---3--:R-:W-:Y:S01]  /*03d0*/  FFMA R14, R23, R14, R26 ;  /* 0x0000000e170e7223 */ /* 0x008fe2000000001a */
[----:B------:R-:W-:-:S03]  /*03e0*/  IADD3 R22, PT, PT, R22, 0x8, RZ ;  /* 0x0000000816167810 */ /* 0x000fc60007ffe0ff */
[----:B----4-:R-:W-:Y:S01]  /*03f0*/  FFMA R29, R29, R6, R14 ;  /* 0x000000061d1d7223 */ /* 0x010fe2000000000e */
[----:B------:R-:W-:-:S03]  /*0400*/  ISETP.NE.AND P1, PT, R22, RZ, PT ;  /* 0x000000ff1600720c */ /* 0x000fc60003f25270 */
[----:B-----5:R-:W-:Y:S01]  /*0410*/  FFMA R10, R28, R10, R29 ;  /* 0x0000000a1c0a7223 */ /* 0x020fe2000000001d */
[----:B------:R-:W-:-:S03]  /*0420*/  IADD3 R6, P2, PT, R4, 0x20, RZ ;  /* 0x0000002004067810 */ /* 0x000fc60007f5e0ff */
[----:B------:R-:W-:Y:S01]  /*0430*/  FFMA R8, R7, R8, R10 ;  /* 0x0000000807087223 */ /* 0x000fe2000000000a */
[----:B------:R-:W-:Y:S02]  /*0440*/  IADD3.X R7, PT, PT, RZ, R5, RZ, P2, !PT ;  /* 0x00000005ff077210 */ /* 0x000fe400017fe4ff */
[----:B------:R-:W-:Y:S01]  /*0450*/  LEA R18, R3, R18, 0x3 ;  /* 0x0000001203127211 */ /* 0x000fe200078e18ff */
[----:B------:R-:W-:-:S04]  /*0460*/  FFMA R9, R9, R12, R8 ;  /* 0x0000000c09097223 */ /* 0x000fc80000000008 */
[----:B--2---:R-:W-:-:S04]  /*0470*/  FFMA R16, R16, R15, R9 ;  /* 0x0000000f10107223 */ /* 0x004fc80000000009 */
[----:B------:R-:W-:Y:S01]  /*0480*/  FFMA R24, R11, R24, R16 ;  /* 0x000000180b187223 */ /* 0x000fe20000000010 */
[----:B------:R-:W-:Y:S06]  /*0490*/  @P1 BRA `(.L_x_2) ;  /* 0xfffffffc005c1947 */ /* 0x000fec000383ffff */
.L_x_1:
[----:B------:R-:W-:Y:S05]  /*04a0*/  @!P0 BRA `(.L_x_0) ;  /* 0x0000000000fc8947 */ /* 0x000fea0003800000 */
[----:B------:R-:W-:Y:S02]  /*04b0*/  ISETP.GE.U32.AND P1, PT, R27, 0x4, PT ;  /* 0x000000041b00780c */ /* 0x000fe40003f26070 */
[----:B------:R-:W-:-:S04]  /*04c0*/  LOP3.LUT R16, R2, 0x3, RZ, 0xc0, !PT ;  /* 0x0000000302107812 */ /* 0x000fc800078ec0ff */
[----:B------:R-:W-:-:S07]  /*04d0*/  ISETP.NE.AND P0, PT, R16, RZ, PT ;  /* 0x000000ff1000720c */ /* 0x000fce0003f05270 */
[----:B------:R-:W-:Y:S06]  /*04e0*/  @!P1 BRA `(.L_x_3) ;  /* 0x00000000006c9947 */ /* 0x000fec0003800000 */
[----:B------:R-:W0:Y:S01]  /*04f0*/  LDC.64 R6, c[0x0][0x388] ;  /* 0x0000e200ff067b82 */ /* 0x000e220000000a00 */
[----:B------:R-:W1:Y:S01]  /*0500*/  LDCU.64 UR6, c[0x0][0x380] ;  /* 0x00007000ff0677ac */ /* 0x000e620008000a00 */
[----:B------:R-:W-:Y:S01]  /*0510*/  IMAD R9, R21, R3, R0 ;  /* 0x0000000315097224 */ /* 0x000fe200078e0200 */
[CC--:B------:R-:W-:Y:S02]  /*0520*/  IADD3 R5, PT, PT, R20.reuse, R21.reuse, RZ ;  /* 0x0000001514057210 */ /* 0x0c0fe40007ffe0ff */
[----:B------:R-:W-:-:S03]  /*0530*/  IADD3 R10, P1, PT, R20, R21, RZ ;  /* 0x00000015140a7210 */ /* 0x000fc60007f3e0ff */
[----:B------:R-:W2:Y:S01]  /*0540*/  LDC.64 R14, c[0x0][0x380] ;  /* 0x0000e000ff0e7b82 */ /* 0x000ea20000000a00 */
[----:B0-----:R-:W-:-:S04]  /*0550*/  IMAD.WIDE R6, R9, 0x4, R6 ;  /* 0x0000000409067825 */ /* 0x001fc800078e0206 */
[----:B------:R-:W-:Y:S02]  /*0560*/  IMAD.WIDE R8, R3, 0x4, R6 ;  /* 0x0000000403087825 */ /* 0x000fe400078e0206 */
[----:B------:R-:W3:Y:S02]  /*0570*/  LDG.E R6, desc[UR4][R6.64] ;  /* 0x0000000406067981 */ /* 0x000ee4000c1e1900 */
[----:B--2---:R-:W-:Y:S01]  /*0580*/  IMAD.WIDE.U32 R14, R5, 0x4, R14 ;  /* 0x00000004050e7825 */ /* 0x004fe200078e000e */
[----:B------:R-:W-:Y:S02]  /*0590*/  IADD3.X R5, PT, PT, RZ, RZ, RZ, P1, !PT ;  /* 0x000000ffff057210 */ /* 0x000fe40000ffe4ff */
[----:B-1----:R-:W-:-:S03]  /*05a0*/  LEA R4, P1, R10, UR6, 0x2 ;  /* 0x000000060a047c11 */ /* 0x002fc6000f8210ff */
[----:B------:R-:W3:Y:S01]  /*05b0*/  LDG.E R15, desc[UR4][R14.64] ;  /* 0x000000040e0f7981 */ /* 0x000ee2000c1e1900 */
[----:B------:R-:W-:Y:S01]  /*05c0*/  LEA.HI.X R5, R10, UR7, R5, 0x2, P1 ;  /* 0x000000070a057c11 */ /* 0x000fe200088f1405 */
[C---:B------:R-:W-:Y:S02]  /*05d0*/  IMAD.WIDE R10, R3.reuse, 0x4, R8 ;  /* 0x00000004030a7825 */ /* 0x040fe400078e0208 */
[----:B------:R-:W2:Y:S04]  /*05e0*/  LDG.E R8, desc[UR4][R8.64] ;  /* 0x0000000408087981 */ /* 0x000ea8000c1e1900 */
[----:B------:R-:W2:Y:S01]  /*05f0*/  LDG.E R17, desc[UR4][R4.64+0x4] ;  /* 0x0000040404117981 */ /* 0x000ea2000c1e1900 */
[----:B------:R-:W-:-:S03]  /*0600*/  IMAD.WIDE R12, R3, 0x4, R10 ;  /* 0x00000004030c7825 */ /* 0x000fc600078e020a */
[----:B------:R-:W4:Y:S04]  /*0610*/  LDG.E R22, desc[UR4][R10.64] ;  /* 0x000000040a167981 */ /* 0x000f28000c1e1900 */
[----:B------:R-:W4:Y:S04]  /*0620*/  LDG.E R18, desc[UR4][R4.64+0x8] ;  /* 0x0000080404127981 */ /* 0x000f28000c1e1900 */
[----:B------:R-:W5:Y:S04]  /*0630*/  LDG.E R26, desc[UR4][R4.64+0xc] ;  /* 0x00000c04041a7981 */ /* 0x000f68000c1e1900 */
[----:B------:R-:W5:Y:S01]  /*0640*/  LDG.E R12, desc[UR4][R12.64] ;  /* 0x000000040c0c7981 */ /* 0x000f62000c1e1900 */
[----:B------:R-:W-:Y:S01]  /*0650*/  IADD3 R21, PT, PT, R21, 0x4, RZ ;  /* 0x0000000415157810 */ /* 0x000fe20007ffe0ff */
[----:B---3--:R-:W-:-:S04]  /*0660*/  FFMA R24, R15, R6, R24 ;  /* 0x000000060f187223 */ /* 0x008fc80000000018 */
[----:B--2---:R-:W-:-:S04]  /*0670*/  FFMA R17, R17, R8, R24 ;  /* 0x0000000811117223 */ /* 0x004fc80000000018 */
[----:B----4-:R-:W-:-:S04]  /*0680*/  FFMA R17, R18, R22, R17 ;  /* 0x0000001612117223 */ /* 0x010fc80000000011 */
[----:B-----5:R-:W-:-:S07]  /*0690*/  FFMA R24, R26, R12, R17 ;  /* 0x0000000c1a187223 */ /* 0x020fce0000000011 */
.L_x_3:
[----:B------:R-:W-:Y:S05]  /*06a0*/  @!P0 BRA `(.L_x_0) ;  /* 0x00000000007c8947 */ /* 0x000fea0003800000 */
[----:B------:R-:W-:Y:S01]  /*06b0*/  ISETP.NE.AND P1, PT, R16, 0x1, PT ;  /* 0x000000011000780c */ /* 0x000fe20003f25270 */
[----:B------:R-:W0:Y:S01]  /*06c0*/  LDC.64 R12, c[0x0][0x380] ;  /* 0x0000e000ff0c7b82 */ /* 0x000e220000000a00 */
[----:B------:R-:W-:-:S04]  /*06d0*/  LOP3.LUT R2, R2, 0x1, RZ, 0xc0, !PT ;  /* 0x0000000102027812 */ /* 0x000fc800078ec0ff */
[----:B------:R-:W-:-:S03]  /*06e0*/  ISETP.NE.U32.AND P0, PT, R2, 0x1, PT ;  /* 0x000000010200780c */ /* 0x000fc60003f05070 */
[----:B------:R-:W1:Y:S04]  /*06f0*/  LDC.64 R10, c[0x0][0x388] ;  /* 0x0000e200ff0a7b82 */ /* 0x000e680000000a00 */
[CC--:B------:R-:W-:Y:S02]  /*0700*/  @P1 IADD3 R15, PT, PT, R20.reuse, R21.reuse, RZ ;  /* 0x00000015140f1210 */ /* 0x0c0fe40007ffe0ff */
[----:B------:R-:W-:Y:S02]  /*0710*/  @P1 IADD3 R2, P2, PT, R20, R21, RZ ;  /* 0x0000001514021210 */ /* 0x000fe40007f5e0ff */
[----:B------:R-:W2:Y:S02]  /*0720*/  @P1 LDC.64 R4, c[0x0][0x380] ;  /* 0x0000e000ff041b82 */ /* 0x000ea40000000a00 */
[----:B------:R-:W-:-:S06]  /*0730*/  @P1 IADD3.X R14, PT, PT, RZ, RZ, RZ, P2, !PT ;  /* 0x000000ffff0e1210 */ /* 0x000fcc00017fe4ff */
[----:B------:R-:W3:Y:S01]  /*0740*/  LDC.64 R6, c[0x0][0x380] ;  /* 0x0000e000ff067b82 */ /* 0x000ee20000000a00 */
[----:B0-----:R-:W-:-:S04]  /*0750*/  @P1 IMAD.WIDE.U32 R12, R15, 0x4, R12 ;  /* 0x000000040f0c1825 */ /* 0x001fc800078e000c */
[C---:B------:R-:W-:Y:S01]  /*0760*/  @P1 IMAD R15, R21.reuse, R3, R0 ;  /* 0x00000003150f1224 */ /* 0x040fe200078e0200 */
[----:B------:R-:W-:Y:S01]  /*0770*/  @P1 IADD3 R21, PT, PT, R21, 0x2, RZ ;  /* 0x0000000215151810 */ /* 0x000fe20007ffe0ff */
[----:B------:R-:W4:Y:S01]  /*0780*/  @P1 LDG.E R13, desc[UR4][R12.64] ;  /* 0x000000040c0d1981 */ /* 0x000f22000c1e1900 */
[----:B------:R-:W0:Y:S01]  /*0790*/  LDC.64 R8, c[0x0][0x388] ;  /* 0x0000e200ff087b82 */ /* 0x000e220000000a00 */
[----:B-1----:R-:W-:Y:S01]  /*07a0*/  @P1 IMAD.WIDE R10, R15, 0x4, R10 ;  /* 0x000000040f0a1825 */ /* 0x002fe200078e020a */
[----:B------:R-:W-:Y:S02]  /*07b0*/  @!P0 IADD3 R17, PT, PT, R20, R21, RZ ;  /* 0x0000001514118210 */ /* 0x000fe40007ffe0ff */
[----:B--2---:R-:W-:Y:S01]  /*07c0*/  @P1 LEA R4, P2, R2, R4, 0x2 ;  /* 0x0000000402041211 */ /* 0x004fe200078410ff */
[----:B------:R-:W-:-:S03]  /*07d0*/  @!P0 IMAD R21, R21, R3, R0 ;  /* 0x0000000315158224 */ /* 0x000fc600078e0200 */
[----:B------:R-:W-:Y:S01]  /*07e0*/  @P1 LEA.HI.X R5, R2, R5, R14, 0x2, P2 ;  /* 0x0000000502051211 */ /* 0x000fe200010f140e */
[----:B------:R-:W-:Y:S01]  /*07f0*/  @P1 IMAD.WIDE R14, R3, 0x4, R10 ;  /* 0x00000004030e1825 */ /* 0x000fe200078e020a */
[----:B------:R-:W4:Y:S03]  /*0800*/  @P1 LDG.E R2, desc[UR4][R10.64] ;  /* 0x000000040a021981 */ /* 0x000f26000c1e1900 */
[----:B---3--:R-:W-:Y:S01]  /*0810*/  @!P0 IMAD.WIDE.U32 R6, R17, 0x4, R6 ;  /* 0x0000000411068825 */ /* 0x008fe200078e0006 */
[----:B------:R-:W2:Y:S04]  /*0820*/  @P1 LDG.E R5, desc[UR4][R4.64+0x4] ;  /* 0x0000040404051981 */ /* 0x000ea8000c1e1900 */
[----:B------:R-:W2:Y:S01]  /*0830*/  @P1 LDG.E R14, desc[UR4][R14.64] ;  /* 0x000000040e0e1981 */ /* 0x000ea2000c1e1900 */
[----:B0-----:R-:W-:-:S03]  /*0840*/  @!P0 IMAD.WIDE R8, R21, 0x4, R8 ;  /* 0x0000000415088825 */ /* 0x001fc600078e0208 */
[----:B------:R-:W3:Y:S04]  /*0850*/  @!P0 LDG.E R7, desc[UR4][R6.64] ;  /* 0x0000000406078981 */ /* 0x000ee8000c1e1900 */
[----:B------:R-:W3:Y:S01]  /*0860*/  @!P0 LDG.E R8, desc[UR4][R8.64] ;  /* 0x0000000408088981 */ /* 0x000ee2000c1e1900 */
[----:B----4-:R-:W-:-:S04]  /*0870*/  @P1 FFMA R2, R13, R2, R24 ;  /* 0x000000020d021223 */ /* 0x010fc80000000018 */
[----:B--2---:R-:W-:-:S04]  /*0880*/  @P1 FFMA R24, R5, R14, R2 ;  /* 0x0000000e05181223 */ /* 0x004fc80000000002 */
[----:B---3--:R-:W-:-:S07]  /*0890*/  @!P0 FFMA R24, R7, R8, R24 ;  /* 0x0000000807188223 */ /* 0x008fce0000000018 */
.L_x_0:
[----:B------:R-:W0:Y:S01]  /*08a0*/  LDC.64 R4, c[0x0][0x390] ;  /* 0x0000e400ff047b82 */ /* 0x000e220000000a00 */
[----:B------:R-:W-:-:S04]  /*08b0*/  IMAD R3, R19, R3, R0 ;  /* 0x0000000313037224 */ /* 0x000fc800078e0200 */
[----:B0-----:R-:W-:-:S05]  /*08c0*/  IMAD.WIDE R2, R3, 0x4, R4 ;  /* 0x0000000403027825 */ /* 0x001fca00078e0204 */
[----:B------:R-:W-:Y:S01]  /*08d0*/  STG.E desc[UR4][R2.64], R24 ;  /* 0x0000001802007986 */ /* 0x000fe2000c101904 */
[----:B------:R-:W-:Y:S05]  /*08e0*/  EXIT ;  /* 0x000000000000794d */ /* 0x000fea0003800000 */
.L_x_4:
[----:B------:R-:W-:-:S00]  /*08f0*/  BRA `(.L_x_4) ;  /* 0xfffffffc00fc7947 */ /* 0x000fc0000383ffff */
[----:B------:R-:W-:-:S00]  /*0900*/  NOP ;  /* 0x0000000000007918 */ /* 0x000fc00000000000 */
[----:B------:R-:W-:-:S00]  /*0910*/  NOP ;  /* 0x0000000000007918 */ /* 0x000fc00000000000 */
[----:B------:R-:W-:-:S00]  /*0920*/  NOP ;  /* 0x0000000000007918 */ /* 0x000fc00000000000 */
[----:B------:R-:W-:-:S00]  /*0930*/  NOP ;  /* 0x0000000000007918 */ /* 0x000fc00000000000 */
[----:B------:R-:W-:-:S00]  /*0940*/  NOP ;  /* 0x0000000000007918 */ /* 0x000fc00000000000 */
[----:B------:R-:W-:-:S00]  /*0950*/  NOP ;  /* 0x0000000000007918 */ /* 0x000fc00000000000 */
[----:B------:R-:W-:-:S00]  /*0960*/  NOP ;  /* 0x0000000000007918 */ /* 0x000fc00000000000 */
[----:B------:R-:W-:-:S00]  /*0970*/  NOP ;  /* 0x0000000000007918 */ /* 0x000fc00000000000 */
.L_x_5:


//--------------------- .nv.shared.reserved.0     --------------------------
	.section	.nv.shared.reserved.0,"aw",@nobits
	.weak		__nv_reservedSMEM_offset_0_alias
	.size		__nv_reservedSMEM_offset_0_alias, 0, 64
	.other		__nv_reservedSMEM_offset_0_alias,@"STO_CUDA_RESERVED_SHARED STV_DEFAULT"
__nv_reservedSMEM_offset_0_alias:
	.zero		0
	.zero		64


//--------------------- .nv.constant0._Z13matmul_kernelPKfS0_Pfiii --------------------------
	.section	.nv.constant0._Z13matmul_kernelPKfS0_Pfiii,"a",@progbits
	.sectionflags	@""
	.align	4
.nv.constant0._Z13matmul_kernelPKfS0_Pfiii:
	.zero		932


//--------------------- SYMBOLS --------------------------

	.type		.nv.reservedSmem.offset0,@object
	.size		.nv.reservedSmem.offset0,0x4
